	.headerflags	@"EF_CUDA_TEXMODE_UNIFIED EF_CUDA_64BIT_ADDRESS EF_CUDA_ACCELERATORS EF_CUDA_SM90 EF_CUDA_VIRTUAL_SM(EF_CUDA_SM90)"
	.elftype	@"ET_EXEC"


//--------------------- .nv.info                  --------------------------
	.section	.nv.info,"",@"SHT_CUDA_INFO"
	.align	4


	//----- nvinfo : EIATTR_REGCOUNT
	.align		4
        /*0000*/ 	.byte	0x04, 0x2f
        /*0002*/ 	.short	(.L_3 - .L_2)
	.align		4
.L_2:
        /*0004*/ 	.word	index@(triton_poi_fused__native_batch_norm_legit_no_training_convolution_9)
        /*0008*/ 	.word	0x00000016


	//----- nvinfo : EIATTR_MIN_STACK_SIZE
	.align		4
.L_3:
        /*000c*/ 	.byte	0x04, 0x12
        /*000e*/ 	.short	(.L_5 - .L_4)
	.align		4
.L_4:
        /*0010*/ 	.word	index@(triton_poi_fused__native_batch_norm_legit_no_training_convolution_9)
        /*0014*/ 	.word	0x00000000


	//----- nvinfo : EIATTR_FRAME_SIZE
	.align		4
.L_5:
        /*0018*/ 	.byte	0x04, 0x11
        /*001a*/ 	.short	(.L_7 - .L_6)
	.align		4
.L_6:
        /*001c*/ 	.word	index@(triton_poi_fused__native_batch_norm_legit_no_training_convolution_9)
        /*0020*/ 	.word	0x00000000


	//----- nvinfo : EIATTR_MIN_STACK_SIZE
	.align		4
.L_7:
        /*0024*/ 	.byte	0x04, 0x12
        /*0026*/ 	.short	(.L_9 - .L_8)
	.align		4
.L_8:
        /*0028*/ 	.word	index@(triton_poi_fused__native_batch_norm_legit_no_training_convolution_9)
        /*002c*/ 	.word	0x00000000
.L_9:


//--------------------- .nv.info.triton_poi_fused__native_batch_norm_legit_no_training_convolution_9 --------------------------
	.section	.nv.info.triton_poi_fused__native_batch_norm_legit_no_training_convolution_9,"",@"SHT_CUDA_INFO"
	.sectionflags	@""
	.align	4


	//----- nvinfo : EIATTR_CUDA_API_VERSION
	.align		4
        /*0000*/ 	.byte	0x04, 0x37
        /*0002*/ 	.short	(.L_11 - .L_10)
.L_10:
        /*0004*/ 	.word	0x0000007c


	//----- nvinfo : EIATTR_KPARAM_INFO
	.align		4
.L_11:
        /*0008*/ 	.byte	0x04, 0x17
        /*000a*/ 	.short	(.L_13 - .L_12)
.L_12:
        /*000c*/ 	.word	0x00000000
        /*0010*/ 	.short	0x0007
        /*0012*/ 	.short	0x0038
        /*0014*/ 	.byte	0x00, 0xf0, 0x11, 0x00


	//----- nvinfo : EIATTR_KPARAM_INFO
	.align		4
.L_13:
        /*0018*/ 	.byte	0x04, 0x17
        /*001a*/ 	.short	(.L_15 - .L_14)
.L_14:
        /*001c*/ 	.word	0x00000000
        /*0020*/ 	.short	0x0006
        /*0022*/ 	.short	0x0030
        /*0024*/ 	.byte	0x00, 0xf4, 0x21, 0x00


	//----- nvinfo : EIATTR_KPARAM_INFO
	.align		4
.L_15:
        /*0028*/ 	.byte	0x04, 0x17
        /*002a*/ 	.short	(.L_17 - .L_16)
.L_16:
        /*002c*/ 	.word	0x00000000
        /*0030*/ 	.short	0x0005
        /*0032*/ 	.short	0x0028
        /*0034*/ 	.byte	0x00, 0xf4, 0x21, 0x00


	//----- nvinfo : EIATTR_KPARAM_INFO
	.align		4
.L_17:
        /*0038*/ 	.byte	0x04, 0x17
        /*003a*/ 	.short	(.L_19 - .L_18)
.L_18:
        /*003c*/ 	.word	0x00000000
        /*0040*/ 	.short	0x0004
        /*0042*/ 	.short	0x0020
        /*0044*/ 	.byte	0x00, 0xf4, 0x21, 0x00


	//----- nvinfo : EIATTR_KPARAM_INFO
	.align		4
.L_19:
        /*0048*/ 	.byte	0x04, 0x17
        /*004a*/ 	.short	(.L_21 - .L_20)
.L_20:
        /*004c*/ 	.word	0x00000000
        /*0050*/ 	.short	0x0003
        /*0052*/ 	.short	0x0018
        /*0054*/ 	.byte	0x00, 0xf4, 0x21, 0x00


	//----- nvinfo : EIATTR_KPARAM_INFO
	.align		4
.L_21:
        /*0058*/ 	.byte	0x04, 0x17
        /*005a*/ 	.short	(.L_23 - .L_22)
.L_22:
        /*005c*/ 	.word	0x00000000
        /*0060*/ 	.short	0x0002
        /*0062*/ 	.short	0x0010
        /*0064*/ 	.byte	0x00, 0xf4, 0x21, 0x00


	//----- nvinfo : EIATTR_KPARAM_INFO
	.align		4
.L_23:
        /*0068*/ 	.byte	0x04, 0x17
        /*006a*/ 	.short	(.L_25 - .L_24)
.L_24:
        /*006c*/ 	.word	0x00000000
        /*0070*/ 	.short	0x0001
        /*0072*/ 	.short	0x0008
        /*0074*/ 	.byte	0x00, 0xf4, 0x21, 0x00


	//----- nvinfo : EIATTR_KPARAM_INFO
	.align		4
.L_25:
        /*0078*/ 	.byte	0x04, 0x17
        /*007a*/ 	.short	(.L_27 - .L_26)
.L_26:
        /*007c*/ 	.word	0x00000000
        /*0080*/ 	.short	0x0000
        /*0082*/ 	.short	0x0000
        /*0084*/ 	.byte	0x00, 0xf4, 0x21, 0x00


	//----- nvinfo : EIATTR_SPARSE_MMA_MASK
	.align		4
.L_27:
        /*0088*/ 	.byte	0x03, 0x50
        /*008a*/ 	.short	0x0000


	//----- nvinfo : EIATTR_MAXREG_COUNT
	.align		4
        /*008c*/ 	.byte	0x03, 0x1b
        /*008e*/ 	.short	0x00ff


	//----- nvinfo : EIATTR_EXIT_INSTR_OFFSETS
	.align		4
        /*0090*/ 	.byte	0x04, 0x1c
        /*0092*/ 	.short	(.L_29 - .L_28)


	//   ....[0]....
.L_28:
        /*0094*/ 	.word	0x00000370


	//----- nvinfo : EIATTR_REQNTID
	.align		4
.L_29:
        /*0098*/ 	.byte	0x04, 0x10
        /*009a*/ 	.short	(.L_31 - .L_30)
.L_30:
        /*009c*/ 	.word	0x00000100
        /*00a0*/ 	.word	0x00000001
        /*00a4*/ 	.word	0x00000001


	//----- nvinfo : EIATTR_CBANK_PARAM_SIZE
	.align		4
.L_31:
        /*00a8*/ 	.byte	0x03, 0x19
        /*00aa*/ 	.short	0x003c


	//----- nvinfo : EIATTR_PARAM_CBANK
	.align		4
        /*00ac*/ 	.byte	0x04, 0x0a
        /*00ae*/ 	.short	(.L_33 - .L_32)
	.align		4
.L_32:
        /*00b0*/ 	.word	index@(.nv.constant0.triton_poi_fused__native_batch_norm_legit_no_training_convolution_9)
        /*00b4*/ 	.short	0x0210
        /*00b6*/ 	.short	0x003c


	//----- nvinfo : EIATTR_SW_WAR
	.align		4
.L_33:
        /*00b8*/ 	.byte	0x04, 0x36
        /*00ba*/ 	.short	(.L_35 - .L_34)
.L_34:
        /*00bc*/ 	.word	0x00000008
.L_35:


//--------------------- .nv.callgraph             --------------------------
	.section	.nv.callgraph,"",@"SHT_CUDA_CALLGRAPH"
	.align	4
	.sectionentsize	8
	.align		4
        /*0000*/ 	.word	0x00000000
	.align		4
        /*0004*/ 	.word	0xffffffff
	.align		4
        /*0008*/ 	.word	0x00000000
	.align		4
        /*000c*/ 	.word	0xfffffffe
	.align		4
        /*0010*/ 	.word	0x00000000
	.align		4
        /*0014*/ 	.word	0xfffffffd
	.align		4
        /*0018*/ 	.word	0x00000000
	.align		4
        /*001c*/ 	.word	0xfffffffc


//--------------------- .nv.constant4             --------------------------
	.section	.nv.constant4,"a",@progbits
	.align	8
	.align		8
.nv.constant4:
        /*0000*/ 	.dword	_$_str
	.align		8
        /*0008*/ 	.dword	_$_str_$_2


//--------------------- .text.triton_poi_fused__native_batch_norm_legit_no_training_convolution_9 --------------------------
	.section	.text.triton_poi_fused__native_batch_norm_legit_no_training_convolution_9,"ax",@progbits
	.align	128
        .global         triton_poi_fused__native_batch_norm_legit_no_training_convolution_9
        .type           triton_poi_fused__native_batch_norm_legit_no_training_convolution_9,@function
        .size           triton_poi_fused__native_batch_norm_legit_no_training_convolution_9,(.L_x_1 - triton_poi_fused__native_batch_norm_legit_no_training_convolution_9)
        .other          triton_poi_fused__native_batch_norm_legit_no_training_convolution_9,@"STO_CUDA_ENTRY STV_DEFAULT"
triton_poi_fused__native_batch_norm_legit_no_training_convolution_9:
.text.triton_poi_fused__native_batch_norm_legit_no_training_convolution_9:
[----:B------:R-:W-:Y:S01]  /*0000*/  LDC R1, c[0x0][0x28] ;  /* 0x00000a00ff017b82 */ /* 0x000fe20000000800 */
[----:B------:R-:W1:Y:S07]  /*0010*/  S2R R0, SR_TID.X ;  /* 0x0000000000007919 */ /* 0x000e6e0000002100 */
[----:B------:R-:W2:Y:S01]  /*0020*/  LDC.64 R14, c[0x0][0x228] ;  /* 0x00008a00ff0e7b82 */ /* 0x000ea20000000a00 */
[----:B------:R-:W-:Y:S01]  /*0030*/  ULDC.64 UR4, c[0x0][0x208] ;  /* 0x0000820000047ab9 */ /* 0x000fe20000000a00 */
[----:B------:R-:W3:Y:S06]  /*0040*/  S2R R5, SR_CTAID.X ;  /* 0x0000000000057919 */ /* 0x000eec0000002500 */
[----:B------:R-:W4:Y:S08]  /*0050*/  LDC.64 R10, c[0x0][0x218] ;  /* 0x00008600ff0a7b82 */ /* 0x000f300000000a00 */
[----:B------:R-:W5:Y:S08]  /*0060*/  LDC.64 R12, c[0x0][0x220] ;  /* 0x00008800ff0c7b82 */ /* 0x000f700000000a00 */
[----:B------:R-:W5:Y:S01]  /*0070*/  LDC.64 R16, c[0x0][0x230] ;  /* 0x00008c00ff107b82 */ /* 0x000f620000000a00 */
[----:B-1----:R-:W-:-:S02]  /*0080*/  SHF.L.U32 R0, R0, 0x1, RZ ;  /* 0x0000000100007819 */ /* 0x002fc400000006ff */
[----:B---3--:R-:W-:Y:S02]  /*0090*/  SHF.R.S32.HI R3, RZ, 0x16, R5 ;  /* 0x00000016ff037819 */ /* 0x008fe40000011405 */
[----:B------:R-:W-:Y:S02]  /*00a0*/  LOP3.LUT R0, R0, 0x1fe, RZ, 0xc0, !PT ;  /* 0x000001fe00007812 */ /* 0x000fe400078ec0ff */
[----:B------:R-:W-:Y:S02]  /*00b0*/  SGXT R3, R3, 0x1 ;  /* 0x000000010303781a */ /* 0x000fe40000000200 */
[----:B------:R-:W-:Y:S02]  /*00c0*/  LEA R0, R5, R0, 0x9 ;  /* 0x0000000005007211 */ /* 0x000fe400078e48ff */
[----:B------:R-:W1:Y:S02]  /*00d0*/  LDC.64 R4, c[0x0][0x238] ;  /* 0x00008e00ff047b82 */ /* 0x000e640000000a00 */
[----:B------:R-:W-:-:S04]  /*00e0*/  LEA.HI R3, R3, R0, RZ, 0x9 ;  /* 0x0000000003037211 */ /* 0x000fc800078f48ff */
[----:B------:R-:W-:-:S04]  /*00f0*/  SHF.R.S32.HI R3, RZ, 0x9, R3 ;  /* 0x00000009ff037819 */ /* 0x000fc80000011403 */
[----:B------:R-:W-:-:S04]  /*0100*/  LEA.HI R2, R3, R3, RZ, 0x7 ;  /* 0x0000000303027211 */ /* 0x000fc800078f38ff */
[----:B------:R-:W-:-:S04]  /*0110*/  LOP3.LUT R2, R2, 0xffffff80, RZ, 0xc0, !PT ;  /* 0xffffff8002027812 */ /* 0x000fc800078ec0ff */
[----:B------:R-:W-:Y:S02]  /*0120*/  IADD3 R19, R3, -R2, RZ ;  /* 0x8000000203137210 */ /* 0x000fe40007ffe0ff */
[----:B------:R-:W3:Y:S03]  /*0130*/  LDC.64 R2, c[0x0][0x210] ;  /* 0x00008400ff027b82 */ /* 0x000ee60000000a00 */
[----:B--2---:R-:W-:-:S05]  /*0140*/  IMAD.WIDE R14, R19, 0x4, R14 ;  /* 0x00000004130e7825 */ /* 0x004fca00078e020e */
[----:B------:R2:W2:Y:S01]  /*0150*/  LDG.E.EL R18, desc[UR4][R14.64] ;  /* 0x000000040e127981 */ /* 0x0004a2000c2e1900 */
[----:B----4-:R-:W-:-:S04]  /*0160*/  IMAD.WIDE R10, R19, 0x4, R10 ;  /* 0x00000004130a7825 */ /* 0x010fc800078e020a */
[----:B-----5:R-:W-:Y:S01]  /*0170*/  IMAD.WIDE R12, R19, 0x4, R12 ;  /* 0x00000004130c7825 */ /* 0x020fe200078e020c */
[----:B------:R4:W5:Y:S04]  /*0180*/  LDG.E.EL R8, desc[UR4][R10.64] ;  /* 0x000000040a087981 */ /* 0x000968000c2e1900 */
[----:B------:R-:W5:Y:S01]  /*0190*/  LDG.E.EL R9, desc[UR4][R12.64] ;  /* 0x000000040c097981 */ /* 0x000f62000c2e1900 */
[----:B---3--:R-:W-:-:S05]  /*01a0*/  IMAD.WIDE R2, R0, 0x4, R2 ;  /* 0x0000000400027825 */ /* 0x008fca00078e0202 */
[----:B------:R-:W5:Y:S01]  /*01b0*/  LDG.E.64 R6, desc[UR4][R2.64] ;  /* 0x0000000402067981 */ /* 0x000f62000c1e1b00 */
[----:B0-2---:R-:W-:-:S04]  /*01c0*/  IMAD.WIDE R14, R19, 0x4, R16 ;  /* 0x00000004130e7825 */ /* 0x005fc800078e0210 */
[----:B-1----:R-:W-:Y:S02]  /*01d0*/  IMAD.WIDE R16, R19, 0x4, R4 ;  /* 0x0000000413107825 */ /* 0x002fe400078e0204 */
[----:B------:R-:W2:Y:S01]  /*01e0*/  LDG.E.EL R14, desc[UR4][R14.64] ;  /* 0x000000040e0e7981 */ /* 0x000ea2000c2e1900 */
[----:B----4-:R-:W-:Y:S01]  /*01f0*/  HFMA2.MMA R10, -RZ, RZ, 1.625, 0 ;  /* 0x3e800000ff0a7435 */ /* 0x010fe200000001ff */
[----:B------:R-:W0:Y:S02]  /*0200*/  LDC.64 R4, c[0x0][0x240] ;  /* 0x00009000ff047b82 */ /* 0x000e240000000a00 */
[----:B------:R-:W2:Y:S01]  /*0210*/  LDG.E.EL R17, desc[UR4][R16.64] ;  /* 0x0000000410117981 */ /* 0x000ea2000c2e1900 */
[----:B0-----:R-:W-:-:S04]  /*0220*/  IMAD.WIDE R4, R0, 0x4, R4 ;  /* 0x0000000400047825 */ /* 0x001fc800078e0204 */
[----:B------:R-:W-:-:S04]  /*0230*/  FADD R18, R18, 9.9999997473787516356e-06 ;  /* 0x3727c5ac12127421 */ /* 0x000fc80000000000 */
[----:B------:R-:W0:Y:S02]  /*0240*/  MUFU.SQRT R19, R18 ;  /* 0x0000001200137308 */ /* 0x000e240000002000 */
[C---:B0-----:R-:W-:Y:S02]  /*0250*/  FSETP.GT.AND P0, PT, R19.reuse, 8.50705917302346158658e+37, PT ;  /* 0x7e8000001300780b */ /* 0x041fe40003f04000 */
[----:B------:R-:W-:-:S11]  /*0260*/  FSETP.GEU.AND P1, PT, R19, 1.175494350822287508e-38, PT ;  /* 0x008000001300780b */ /* 0x000fd60003f2e000 */
[----:B------:R-:W-:-:S04]  /*0270*/  @P0 FMUL R19, R19, 0.25 ;  /* 0x3e80000013130820 */ /* 0x000fc80000400000 */
[----:B------:R-:W-:-:S06]  /*0280*/  @!P1 FMUL R19, R19, 16777216 ;  /* 0x4b80000013139820 */ /* 0x000fcc0000400000 */
[----:B------:R-:W0:Y:S01]  /*0290*/  MUFU.RCP R19, R19 ;  /* 0x0000001300137308 */ /* 0x000e220000001000 */
[----:B------:R-:W-:Y:S01]  /*02a0*/  FSEL R10, R10, 1, P0 ;  /* 0x3f8000000a0a7808 */ /* 0x000fe20000000000 */
[--C-:B-----5:R-:W-:Y:S01]  /*02b0*/  FADD R6, R6, R8.reuse ;  /* 0x0000000806067221 */ /* 0x120fe20000000000 */
[----:B------:R-:W-:-:S03]  /*02c0*/  FADD R7, R7, R8 ;  /* 0x0000000807077221 */ /* 0x000fc60000000000 */
[----:B------:R-:W-:Y:S01]  /*02d0*/  @!P1 FMUL R10, R10, 16777216 ;  /* 0x4b8000000a0a9820 */ /* 0x000fe20000400000 */
[C---:B------:R-:W-:Y:S01]  /*02e0*/  FADD R8, -R9.reuse, R6 ;  /* 0x0000000609087221 */ /* 0x040fe20000000100 */
[----:B------:R-:W-:Y:S02]  /*02f0*/  FADD R9, -R9, R7 ;  /* 0x0000000709097221 */ /* 0x000fe40000000100 */
[----:B0-----:R-:W-:-:S04]  /*0300*/  FMUL R10, R19, R10 ;  /* 0x0000000a130a7220 */ /* 0x001fc80000400000 */
[-C--:B------:R-:W-:Y:S01]  /*0310*/  FMUL R8, R8, R10.reuse ;  /* 0x0000000a08087220 */ /* 0x080fe20000400000 */
[----:B------:R-:W-:-:S03]  /*0320*/  FMUL R10, R9, R10 ;  /* 0x0000000a090a7220 */ /* 0x000fc60000400000 */
[C-C-:B--2---:R-:W-:Y:S01]  /*0330*/  FFMA R8, R14.reuse, R8, R17.reuse ;  /* 0x000000080e087223 */ /* 0x144fe20000000011 */
[----:B------:R-:W-:Y:S01]  /*0340*/  FFMA R9, R14, R10, R17 ;  /* 0x0000000a0e097223 */ /* 0x000fe20000000011 */
[----:B------:R-:W-:Y:S04]  /*0350*/  STG.E.64 desc[UR4][R2.64], R6 ;  /* 0x0000000602007986 */ /* 0x000fe8000c101b04 */
[----:B------:R-:W-:Y:S01]  /*0360*/  STG.E.64 desc[UR4][R4.64], R8 ;  /* 0x0000000804007986 */ /* 0x000fe2000c101b04 */
[----:B------:R-:W-:Y:S05]  /*0370*/  EXIT ;  /* 0x000000000000794d */ /* 0x000fea0003800000 */
.L_x_0:
[----:B------:R-:W-:-:S00]  /*0380*/  BRA `(.L_x_0) ;  /* 0xfffffffc00fc7947 */ /* 0x000fc0000383ffff */
[----:B------:R-:W-:-:S00]  /*0390*/  NOP ;  /* 0x0000000000007918 */ /* 0x000fc00000000000 */
        /* <DEDUP_REMOVED lines=14> */
.L_x_1:


//--------------------- .nv.global.init           --------------------------
	.section	.nv.global.init,"aw",@progbits
.nv.global.init:
	.type		_$_str,@object
	.size		_$_str,(_$_str_$_2 - _$_str)
_$_str:
        /*0000*/ 	.byte	0x5f, 0x5f, 0x43, 0x55, 0x44, 0x41, 0x5f, 0x46, 0x54, 0x5a, 0x00
	.type		_$_str_$_2,@object
	.size		_$_str_$_2,(.L_1 - _$_str_$_2)
_$_str_$_2:
        /*000b*/ 	.byte	0x5f, 0x5f, 0x43, 0x55, 0x44, 0x41, 0x5f, 0x50, 0x52, 0x45, 0x43, 0x5f, 0x53, 0x51, 0x52, 0x54
        /*001b*/ 	.byte	0x00
.L_1:


//--------------------- .nv.constant0.triton_poi_fused__native_batch_norm_legit_no_training_convolution_9 --------------------------
	.section	.nv.constant0.triton_poi_fused__native_batch_norm_legit_no_training_convolution_9,"a",@progbits
	.sectionflags	@""
	.align	4
.nv.constant0.triton_poi_fused__native_batch_norm_legit_no_training_convolution_9:
	.zero		588
